//
// Generated by NVIDIA NVVM Compiler
//
// Compiler Build ID: CL-36424714
// Cuda compilation tools, release 13.0, V13.0.88
// Based on NVVM 20.0.0
//

.version 9.0
.target sm_100
.address_size 64

	// .globl	_Z19d_cvtColorRGBA2GRAYPK6uchar4Phii

.visible .entry _Z19d_cvtColorRGBA2GRAYPK6uchar4Phii(
	.param .u64 .ptr .align 1 _Z19d_cvtColorRGBA2GRAYPK6uchar4Phii_param_0,
	.param .u64 .ptr .align 1 _Z19d_cvtColorRGBA2GRAYPK6uchar4Phii_param_1,
	.param .u32 _Z19d_cvtColorRGBA2GRAYPK6uchar4Phii_param_2,
	.param .u32 _Z19d_cvtColorRGBA2GRAYPK6uchar4Phii_param_3
)
{
	.reg .b16 	%rs<7>;
	.reg .b32 	%r<16>;
	.reg .b64 	%rd<9>;
	.reg .b64 	%fd<7>;

	ld.param.u64 	%rd1, [_Z19d_cvtColorRGBA2GRAYPK6uchar4Phii_param_0];
	ld.param.u64 	%rd2, [_Z19d_cvtColorRGBA2GRAYPK6uchar4Phii_param_1];
	ld.param.u32 	%r1, [_Z19d_cvtColorRGBA2GRAYPK6uchar4Phii_param_2];
	cvta.to.global.u64 	%rd3, %rd2;
	cvta.to.global.u64 	%rd4, %rd1;
	mov.u32 	%r2, %ctaid.x;
	mov.u32 	%r3, %ntid.x;
	mov.u32 	%r4, %tid.x;
	mad.lo.s32 	%r5, %r2, %r3, %r4;
	mov.u32 	%r6, %ctaid.y;
	mov.u32 	%r7, %ntid.y;
	mov.u32 	%r8, %tid.y;
	mad.lo.s32 	%r9, %r6, %r7, %r8;
	mad.lo.s32 	%r10, %r1, %r9, %r5;
	cvt.s64.s32 	%rd5, %r10;
	mul.wide.s32 	%rd6, %r10, 4;
	add.s64 	%rd7, %rd4, %rd6;
	.pragma "used_bytes_mask 7";
	ld.global.u32 	%r11, [%rd7];
	bfe.u32 	%r12, %r11, 0, 8;
	cvt.u16.u32 	%rs1, %r12;
	and.b16  	%rs2, %rs1, 255;
	bfe.u32 	%r13, %r11, 8, 8;
	cvt.u16.u32 	%rs3, %r13;
	and.b16  	%rs4, %rs3, 255;
	bfe.u32 	%r14, %r11, 16, 8;
	cvt.u16.u32 	%rs5, %r14;
	and.b16  	%rs6, %rs5, 255;
	cvt.rn.f64.u16 	%fd1, %rs2;
	cvt.rn.f64.u16 	%fd2, %rs4;
	mul.f64 	%fd3, %fd2, 0d3FE2C8B439581062;
	fma.rn.f64 	%fd4, %fd1, 0d3FD322D0E5604189, %fd3;
	cvt.rn.f64.u16 	%fd5, %rs6;
	fma.rn.f64 	%fd6, %fd5, 0d3FBD2F1A9FBE76C9, %fd4;
	cvt.rzi.u32.f64 	%r15, %fd6;
	add.s64 	%rd8, %rd3, %rd5;
	st.global.u8 	[%rd8], %r15;
	ret;

}


// ===== COMPILED SASS (sm_100) =====

	.target	sm_100

	.elftype	@"ET_EXEC"


//--------------------- .note.nv.tkinfo           --------------------------
	.section	.note.nv.tkinfo,"",@"SHT_NOTE"
	.sectionflags	@"SHF_NOTE_NV_TKINFO"
	.tkinfo
        /*0018*/ 	.word	0x00000002
        /*0030*/ 	.string	""
        /*0030*/ 	.string	"ptxas"
        /*0030*/ 	.string	"Cuda compilation tools, release 13.0, V13.0.88"
        /*0030*/ 	.string	"Build cuda_13.0.r13.0/compiler.36424714_0"
        /*0030*/ 	.string	"-arch sm_100 -m 64 "



//--------------------- .note.nv.cuinfo           --------------------------
	.section	.note.nv.cuinfo,"",@"SHT_NOTE"
	.sectionflags	@"SHF_NOTE_NV_CUINFO"
        /*0018*/ 	.short	0x0002
        /*001a*/ 	.short	0x0064
        /*001c*/ 	.short	0x0082
	.zero		2


//--------------------- .nv.info                  --------------------------
	.section	.nv.info,"",@"SHT_CUDA_INFO"
	.align	4


	//----- nvinfo : EIATTR_REGCOUNT
	.align		4
        /*0000*/ 	.byte	0x04, 0x2f
        /*0002*/ 	.short	(.L_1 - .L_0)
	.align		4
.L_0:
        /*0004*/ 	.word	index@(_Z19d_cvtColorRGBA2GRAYPK6uchar4Phii)
        /*0008*/ 	.word	0x0000000e


	//----- nvinfo : EIATTR_FRAME_SIZE
	.align		4
.L_1:
        /*000c*/ 	.byte	0x04, 0x11
        /*000e*/ 	.short	(.L_3 - .L_2)
	.align		4
.L_2:
        /*0010*/ 	.word	index@(_Z19d_cvtColorRGBA2GRAYPK6uchar4Phii)
        /*0014*/ 	.word	0x00000000


	//----- nvinfo : EIATTR_MIN_STACK_SIZE
	.align		4
.L_3:
        /*0018*/ 	.byte	0x04, 0x12
        /*001a*/ 	.short	(.L_5 - .L_4)
	.align		4
.L_4:
        /*001c*/ 	.word	index@(_Z19d_cvtColorRGBA2GRAYPK6uchar4Phii)
        /*0020*/ 	.word	0x00000000
.L_5:


//--------------------- .nv.compat                --------------------------
	.section	.nv.compat,"",@"SHT_CUDA_COMPAT_INFO"
	.align	4
        /*0000*/ 	.byte	0x02, 0x09, 0x00, 0x00, 0x02, 0x02, 0x01, 0x00, 0x02, 0x05, 0x05, 0x00, 0x03, 0x07, 0x01, 0x01
        /*0010*/ 	.byte	0x02, 0x03, 0x00, 0x00, 0x02, 0x06, 0x01, 0x00, 0x04, 0x0b, 0x08, 0x00, 0x01, 0x00, 0x00, 0x00
        /*0020*/ 	.byte	0x00, 0x00, 0x00, 0x00


//--------------------- .nv.info._Z19d_cvtColorRGBA2GRAYPK6uchar4Phii --------------------------
	.section	.nv.info._Z19d_cvtColorRGBA2GRAYPK6uchar4Phii,"",@"SHT_CUDA_INFO"
	.sectionflags	@""
	.align	4


	//----- nvinfo : EIATTR_CUDA_API_VERSION
	.align		4
        /*0000*/ 	.byte	0x04, 0x37
        /*0002*/ 	.short	(.L_7 - .L_6)
.L_6:
        /*0004*/ 	.word	0x00000082


	//----- nvinfo : EIATTR_KPARAM_INFO
	.align		4
.L_7:
        /*0008*/ 	.byte	0x04, 0x17
        /*000a*/ 	.short	(.L_9 - .L_8)
.L_8:
        /*000c*/ 	.word	0x00000000
        /*0010*/ 	.short	0x0003
        /*0012*/ 	.short	0x0014
        /*0014*/ 	.byte	0x00, 0xf0, 0x11, 0x00


	//----- nvinfo : EIATTR_KPARAM_INFO
	.align		4
.L_9:
        /*0018*/ 	.byte	0x04, 0x17
        /*001a*/ 	.short	(.L_11 - .L_10)
.L_10:
        /*001c*/ 	.word	0x00000000
        /*0020*/ 	.short	0x0002
        /*0022*/ 	.short	0x0010
        /*0024*/ 	.byte	0x00, 0xf0, 0x11, 0x00


	//----- nvinfo : EIATTR_KPARAM_INFO
	.align		4
.L_11:
        /*0028*/ 	.byte	0x04, 0x17
        /*002a*/ 	.short	(.L_13 - .L_12)
.L_12:
        /*002c*/ 	.word	0x00000000
        /*0030*/ 	.short	0x0001
        /*0032*/ 	.short	0x0008
        /*0034*/ 	.byte	0x00, 0xf5, 0x21, 0x00


	//----- nvinfo : EIATTR_KPARAM_INFO
	.align		4
.L_13:
        /*0038*/ 	.byte	0x04, 0x17
        /*003a*/ 	.short	(.L_15 - .L_14)
.L_14:
        /*003c*/ 	.word	0x00000000
        /*0040*/ 	.short	0x0000
        /*0042*/ 	.short	0x0000
        /*0044*/ 	.byte	0x00, 0xf5, 0x21, 0x00


	//----- nvinfo : EIATTR_SPARSE_MMA_MASK
	.align		4
.L_15:
        /*0048*/ 	.byte	0x03, 0x50
        /*004a*/ 	.short	0x0000


	//----- nvinfo : EIATTR_MAXREG_COUNT
	.align		4
        /*004c*/ 	.byte	0x03, 0x1b
        /*004e*/ 	.short	0x00ff


	//----- nvinfo : EIATTR_MERCURY_ISA_VERSION
	.align		4
        /*0050*/ 	.byte	0x03, 0x5f
        /*0052*/ 	.short	0x0101


	//----- nvinfo : EIATTR_UNUSED_LOAD_BYTE_OFFSET
	.align		4
        /*0054*/ 	.byte	0x04, 0x44
        /*0056*/ 	.short	(.L_17 - .L_16)


	//   ....[0]....
.L_16:
        /*0058*/ 	.word	0x00000110
        /*005c*/ 	.word	0x00000007


	//----- nvinfo : EIATTR_VRC_CTA_INIT_COUNT
	.align		4
.L_17:
        /*0060*/ 	.byte	0x02, 0x4a
	.zero		1
	.zero		1


	//----- nvinfo : EIATTR_EXIT_INSTR_OFFSETS
	.align		4
        /*0064*/ 	.byte	0x04, 0x1c
        /*0066*/ 	.short	(.L_19 - .L_18)


	//   ....[0]....
.L_18:
        /*0068*/ 	.word	0x00000200


	//----- nvinfo : EIATTR_CBANK_PARAM_SIZE
	.align		4
.L_19:
        /*006c*/ 	.byte	0x03, 0x19
        /*006e*/ 	.short	0x0018


	//----- nvinfo : EIATTR_PARAM_CBANK
	.align		4
        /*0070*/ 	.byte	0x04, 0x0a
        /*0072*/ 	.short	(.L_21 - .L_20)
	.align		4
.L_20:
        /*0074*/ 	.word	index@(.nv.constant0._Z19d_cvtColorRGBA2GRAYPK6uchar4Phii)
        /*0078*/ 	.short	0x0380
        /*007a*/ 	.short	0x0018


	//----- nvinfo : EIATTR_SW_WAR
	.align		4
.L_21:
        /*007c*/ 	.byte	0x04, 0x36
        /*007e*/ 	.short	(.L_23 - .L_22)
.L_22:
        /*0080*/ 	.word	0x00000008
.L_23:


//--------------------- .nv.callgraph             --------------------------
	.section	.nv.callgraph,"",@"SHT_CUDA_CALLGRAPH"
	.align	4
	.sectionentsize	8
	.align		4
        /*0000*/ 	.word	0x00000000
	.align		4
        /*0004*/ 	.word	0xffffffff
	.align		4
        /*0008*/ 	.word	0x00000000
	.align		4
        /*000c*/ 	.word	0xfffffffe
	.align		4
        /*0010*/ 	.word	0x00000000
	.align		4
        /*0014*/ 	.word	0xfffffffd
	.align		4
        /*0018*/ 	.word	0x00000000
	.align		4
        /*001c*/ 	.word	0xfffffffc


//--------------------- .text._Z19d_cvtColorRGBA2GRAYPK6uchar4Phii --------------------------
	.section	.text._Z19d_cvtColorRGBA2GRAYPK6uchar4Phii,"ax",@progbits
	.align	128
        .global         _Z19d_cvtColorRGBA2GRAYPK6uchar4Phii
        .type           _Z19d_cvtColorRGBA2GRAYPK6uchar4Phii,@function
        .size           _Z19d_cvtColorRGBA2GRAYPK6uchar4Phii,(.L_x_1 - _Z19d_cvtColorRGBA2GRAYPK6uchar4Phii)
        .other          _Z19d_cvtColorRGBA2GRAYPK6uchar4Phii,@"STO_CUDA_ENTRY STV_DEFAULT"
_Z19d_cvtColorRGBA2GRAYPK6uchar4Phii:
.text._Z19d_cvtColorRGBA2GRAYPK6uchar4Phii:
[----:B------:R-:W-:Y:S01]  /*0000*/  LDC R1, c[0x0][0x37c] ;  /* 0x0000df00ff017b82 */ /* 0x000fe20000000800 */
[----:B------:R-:W0:Y:S07]  /*0010*/  S2R R5, SR_TID.X ;  /* 0x0000000000057919 */ /* 0x000e2e0000002100 */
[----:B------:R-:W0:Y:S01]  /*0020*/  S2UR UR6, SR_CTAID.X ;  /* 0x00000000000679c3 */ /* 0x000e220000002500 */
[----:B------:R-:W1:Y:S01]  /*0030*/  LDCU UR8, c[0x0][0x390] ;  /* 0x00007200ff0877ac */ /* 0x000e620008000800 */
[----:B------:R-:W2:Y:S01]  /*0040*/  S2R R7, SR_TID.Y ;  /* 0x0000000000077919 */ /* 0x000ea20000002200 */
[----:B------:R-:W3:Y:S05]  /*0050*/  LDCU.64 UR4, c[0x0][0x358] ;  /* 0x00006b00ff0477ac */ /* 0x000eea0008000a00 */
[----:B------:R-:W0:Y:S08]  /*0060*/  LDC R0, c[0x0][0x360] ;  /* 0x0000d800ff007b82 */ /* 0x000e300000000800 */
[----:B------:R-:W2:Y:S08]  /*0070*/  S2UR UR7, SR_CTAID.Y ;  /* 0x00000000000779c3 */ /* 0x000eb00000002600 */
[----:B------:R-:W2:Y:S08]  /*0080*/  LDC R4, c[0x0][0x364] ;  /* 0x0000d900ff047b82 */ /* 0x000eb00000000800 */
[----:B------:R-:W4:Y:S01]  /*0090*/  LDC.64 R2, c[0x0][0x380] ;  /* 0x0000e000ff027b82 */ /* 0x000f220000000a00 */
[----:B0-----:R-:W-:-:S02]  /*00a0*/  IMAD R0, R0, UR6, R5 ;  /* 0x0000000600007c24 */ /* 0x001fc4000f8e0205 */
[----:B--2---:R-:W-:-:S04]  /*00b0*/  IMAD R5, R4, UR7, R7 ;  /* 0x0000000704057c24 */ /* 0x004fc8000f8e0207 */
[----:B-1----:R-:W-:Y:S01]  /*00c0*/  IMAD R11, R5, UR8, R0 ;  /* 0x00000008050b7c24 */ /* 0x002fe2000f8e0200 */
[----:B------:R-:W-:Y:S01]  /*00d0*/  UMOV UR6, 0x39581062 ;  /* 0x3958106200067882 */ /* 0x000fe20000000000 */
[----:B------:R-:W-:Y:S01]  /*00e0*/  UMOV UR7, 0x3fe2c8b4 ;  /* 0x3fe2c8b400077882 */ /* 0x000fe20000000000 */
[----:B------:R-:W0:Y:S01]  /*00f0*/  LDCU.64 UR8, c[0x0][0x388] ;  /* 0x00007100ff0877ac */ /* 0x000e220008000a00 */
[----:B----4-:R-:W-:-:S05]  /*0100*/  IMAD.WIDE R2, R11, 0x4, R2 ;  /* 0x000000040b027825 */ /* 0x010fca00078e0202 */
[----:B---3--:R0:W2:Y:S02]  /*0110*/  LDG.E R0, desc[UR4][R2.64] ;  /* 0x0000000402007981 */ /* 0x0080a4000c1e1900 */
[----:B0-----:R-:W-:-:S04]  /*0120*/  IADD3 R2, P0, PT, R11, UR8, RZ ;  /* 0x000000080b027c10 */ /* 0x001fc8000ff1e0ff */
[----:B------:R-:W-:Y:S01]  /*0130*/  LEA.HI.X.SX32 R3, R11, UR9, 0x1, P0 ;  /* 0x000000090b037c11 */ /* 0x000fe200080f0eff */
[----:B--2---:R-:W0:Y:S08]  /*0140*/  I2F.F64.U8 R6, R0.B1 ;  /* 0x1000000000067312 */ /* 0x004e300000001800 */
[----:B------:R-:W1:Y:S01]  /*0150*/  I2F.F64.U8 R4, R0 ;  /* 0x0000000000047312 */ /* 0x000e620000001800 */
[----:B0-----:R-:W-:-:S07]  /*0160*/  DMUL R6, R6, UR6 ;  /* 0x0000000606067c28 */ /* 0x001fce0008000000 */
[----:B------:R-:W0:Y:S01]  /*0170*/  I2F.F64.U8 R8, R0.B2 ;  /* 0x2000000000087312 */ /* 0x000e220000001800 */
[----:B------:R-:W-:Y:S01]  /*0180*/  UMOV UR6, 0xe5604189 ;  /* 0xe560418900067882 */ /* 0x000fe20000000000 */
[----:B------:R-:W-:Y:S02]  /*0190*/  UMOV UR7, 0x3fd322d0 ;  /* 0x3fd322d000077882 */ /* 0x000fe40000000000 */
[----:B-1----:R-:W-:Y:S01]  /*01a0*/  DFMA R4, R4, UR6, R6 ;  /* 0x0000000604047c2b */ /* 0x002fe20008000006 */
[----:B------:R-:W-:Y:S01]  /*01b0*/  UMOV UR6, 0x9fbe76c9 ;  /* 0x9fbe76c900067882 */ /* 0x000fe20000000000 */
[----:B------:R-:W-:-:S06]  /*01c0*/  UMOV UR7, 0x3fbd2f1a ;  /* 0x3fbd2f1a00077882 */ /* 0x000fcc0000000000 */
[----:B0-----:R-:W-:-:S10]  /*01d0*/  DFMA R4, R8, UR6, R4 ;  /* 0x0000000608047c2b */ /* 0x001fd40008000004 */
[----:B------:R-:W0:Y:S02]  /*01e0*/  F2I.U32.F64.TRUNC R5, R4 ;  /* 0x0000000400057311 */ /* 0x000e24000030d000 */
[----:B0-----:R-:W-:Y:S01]  /*01f0*/  STG.E.U8 desc[UR4][R2.64], R5 ;  /* 0x0000000502007986 */ /* 0x001fe2000c101104 */
[----:B------:R-:W-:Y:S05]  /*0200*/  EXIT ;  /* 0x000000000000794d */ /* 0x000fea0003800000 */
.L_x_0:
[----:B------:R-:W-:-:S00]  /*0210*/  BRA `(.L_x_0) ;  /* 0xfffffffc00fc7947 */ /* 0x000fc0000383ffff */
[----:B------:R-:W-:-:S00]  /*0220*/  NOP ;  /* 0x0000000000007918 */ /* 0x000fc00000000000 */
        /* <DEDUP_REMOVED lines=13> */
.L_x_1:


//--------------------- .nv.shared.reserved.0     --------------------------
	.section	.nv.shared.reserved.0,"aw",@nobits
	.weak		__nv_reservedSMEM_offset_0_alias
	.size		__nv_reservedSMEM_offset_0_alias, 0, 64
	.other		__nv_reservedSMEM_offset_0_alias,@"STO_CUDA_RESERVED_SHARED STV_DEFAULT"
__nv_reservedSMEM_offset_0_alias:
	.zero		0
	.zero		64


//--------------------- .nv.constant0._Z19d_cvtColorRGBA2GRAYPK6uchar4Phii --------------------------
	.section	.nv.constant0._Z19d_cvtColorRGBA2GRAYPK6uchar4Phii,"a",@progbits
	.sectionflags	@""
	.align	4
.nv.constant0._Z19d_cvtColorRGBA2GRAYPK6uchar4Phii:
	.zero		920


//--------------------- SYMBOLS --------------------------

	.type		.nv.reservedSmem.offset0,@object
	.size		.nv.reservedSmem.offset0,0x4
